//
// Generated by NVIDIA NVVM Compiler
//
// Compiler Build ID: CL-36424714
// Cuda compilation tools, release 13.0, V13.0.88
// Based on NVVM 20.0.0
//

.version 9.0
.target sm_100
.address_size 64

	// .globl	_Z14dPgmDrawCirclePiiiiii

.visible .entry _Z14dPgmDrawCirclePiiiiii(
	.param .u64 .ptr .align 1 _Z14dPgmDrawCirclePiiiiii_param_0,
	.param .u32 _Z14dPgmDrawCirclePiiiiii_param_1,
	.param .u32 _Z14dPgmDrawCirclePiiiiii_param_2,
	.param .u32 _Z14dPgmDrawCirclePiiiiii_param_3,
	.param .u32 _Z14dPgmDrawCirclePiiiiii_param_4,
	.param .u32 _Z14dPgmDrawCirclePiiiiii_param_5
)
{
	.reg .pred 	%p<2>;
	.reg .b32 	%r<16>;
	.reg .b32 	%f<11>;
	.reg .b64 	%rd<5>;

	ld.param.u64 	%rd1, [_Z14dPgmDrawCirclePiiiiii_param_0];
	ld.param.u32 	%r2, [_Z14dPgmDrawCirclePiiiiii_param_2];
	ld.param.u32 	%r3, [_Z14dPgmDrawCirclePiiiiii_param_3];
	ld.param.u32 	%r4, [_Z14dPgmDrawCirclePiiiiii_param_4];
	ld.param.u32 	%r5, [_Z14dPgmDrawCirclePiiiiii_param_5];
	mov.u32 	%r6, %ctaid.x;
	mov.u32 	%r7, %ntid.x;
	mov.u32 	%r8, %tid.x;
	mad.lo.s32 	%r9, %r6, %r7, %r8;
	mov.u32 	%r10, %ctaid.y;
	mov.u32 	%r11, %ntid.y;
	mov.u32 	%r12, %tid.y;
	mad.lo.s32 	%r13, %r10, %r11, %r12;
	mad.lo.s32 	%r1, %r2, %r13, %r9;
	rem.s32 	%r14, %r9, %r2;
	cvt.rn.f32.s32 	%f1, %r14;
	cvt.rn.f32.s32 	%f2, %r4;
	cvt.rn.f32.u32 	%f3, %r13;
	cvt.rn.f32.s32 	%f4, %r3;
	sub.f32 	%f5, %f2, %f1;
	mul.f32 	%f6, %f5, %f5;
	sub.f32 	%f7, %f4, %f3;
	fma.rn.f32 	%f8, %f7, %f7, %f6;
	sqrt.rn.f32 	%f9, %f8;
	cvt.rn.f32.s32 	%f10, %r5;
	setp.gtu.f32 	%p1, %f9, %f10;
	@%p1 bra 	$L__BB0_2;
	cvta.to.global.u64 	%rd2, %rd1;
	mul.wide.s32 	%rd3, %r1, 4;
	add.s64 	%rd4, %rd2, %rd3;
	mov.b32 	%r15, 0;
	st.global.u32 	[%rd4], %r15;
$L__BB0_2:
	ret;

}
	// .globl	_Z12dPgmDrawLinePiS_S_Pfii
.visible .entry _Z12dPgmDrawLinePiS_S_Pfii(
	.param .u64 .ptr .align 1 _Z12dPgmDrawLinePiS_S_Pfii_param_0,
	.param .u64 .ptr .align 1 _Z12dPgmDrawLinePiS_S_Pfii_param_1,
	.param .u64 .ptr .align 1 _Z12dPgmDrawLinePiS_S_Pfii_param_2,
	.param .u64 .ptr .align 1 _Z12dPgmDrawLinePiS_S_Pfii_param_3,
	.param .u32 _Z12dPgmDrawLinePiS_S_Pfii_param_4,
	.param .u32 _Z12dPgmDrawLinePiS_S_Pfii_param_5
)
{
	.reg .pred 	%p<15>;
	.reg .b32 	%r<23>;
	.reg .b32 	%f<10>;
	.reg .b64 	%rd<11>;

	ld.param.u64 	%rd1, [_Z12dPgmDrawLinePiS_S_Pfii_param_0];
	ld.param.u64 	%rd3, [_Z12dPgmDrawLinePiS_S_Pfii_param_1];
	ld.param.u64 	%rd4, [_Z12dPgmDrawLinePiS_S_Pfii_param_2];
	ld.param.u64 	%rd2, [_Z12dPgmDrawLinePiS_S_Pfii_param_3];
	ld.param.u32 	%r8, [_Z12dPgmDrawLinePiS_S_Pfii_param_4];
	ld.param.u32 	%r9, [_Z12dPgmDrawLinePiS_S_Pfii_param_5];
	cvta.to.global.u64 	%rd5, %rd4;
	cvta.to.global.u64 	%rd6, %rd3;
	mov.u32 	%r11, %ctaid.x;
	mov.u32 	%r12, %ntid.x;
	mov.u32 	%r13, %tid.x;
	mad.lo.s32 	%r1, %r11, %r12, %r13;
	mov.u32 	%r14, %ctaid.y;
	mov.u32 	%r15, %ntid.y;
	mov.u32 	%r16, %tid.y;
	mad.lo.s32 	%r17, %r14, %r15, %r16;
	mad.lo.s32 	%r3, %r9, %r17, %r1;
	ld.global.u32 	%r18, [%rd6];
	ld.global.u32 	%r19, [%rd5];
	min.s32 	%r4, %r18, %r19;
	max.s32 	%r5, %r18, %r19;
	ld.global.u32 	%r6, [%rd6+4];
	ld.global.u32 	%r7, [%rd5+4];
	setp.ge.s32 	%p1, %r1, %r8;
	setp.ge.s32 	%p2, %r17, %r9;
	or.pred  	%p3, %p1, %p2;
	@%p3 bra 	$L__BB1_4;
	setp.ge.s32 	%p4, %r1, %r4;
	setp.le.s32 	%p5, %r1, %r5;
	and.pred  	%p6, %p4, %p5;
	min.s32 	%r20, %r6, %r7;
	setp.ge.s32 	%p7, %r17, %r20;
	max.s32 	%r21, %r6, %r7;
	setp.le.s32 	%p8, %r17, %r21;
	and.pred  	%p9, %p7, %p8;
	and.pred  	%p10, %p6, %p9;
	not.pred 	%p11, %p10;
	@%p11 bra 	$L__BB1_4;
	cvta.to.global.u64 	%rd7, %rd2;
	cvt.rn.f32.s32 	%f1, %r1;
	ld.global.f32 	%f2, [%rd7];
	ld.global.f32 	%f3, [%rd7+4];
	fma.rn.f32 	%f4, %f2, %f1, %f3;
	cvt.rpi.f32.f32 	%f5, %f4;
	cvt.rn.f32.u32 	%f6, %r17;
	setp.neu.f32 	%p12, %f5, %f6;
	cvt.rmi.f32.f32 	%f8, %f4;
	setp.neu.f32 	%p13, %f8, %f6;
	and.pred  	%p14, %p12, %p13;
	@%p14 bra 	$L__BB1_4;
	cvta.to.global.u64 	%rd8, %rd1;
	mul.wide.s32 	%rd9, %r3, 4;
	add.s64 	%rd10, %rd8, %rd9;
	mov.b32 	%r22, 0;
	st.global.u32 	[%rd10], %r22;
$L__BB1_4:
	ret;

}


// ===== COMPILED SASS (sm_100) =====

	.target	sm_100

	.elftype	@"ET_EXEC"


//--------------------- .note.nv.tkinfo           --------------------------
	.section	.note.nv.tkinfo,"",@"SHT_NOTE"
	.sectionflags	@"SHF_NOTE_NV_TKINFO"
	.tkinfo
        /*0018*/ 	.word	0x00000002
        /*0030*/ 	.string	""
        /*0030*/ 	.string	"ptxas"
        /*0030*/ 	.string	"Cuda compilation tools, release 13.0, V13.0.88"
        /*0030*/ 	.string	"Build cuda_13.0.r13.0/compiler.36424714_0"
        /*0030*/ 	.string	"-arch sm_100 -m 64 "



//--------------------- .note.nv.cuinfo           --------------------------
	.section	.note.nv.cuinfo,"",@"SHT_NOTE"
	.sectionflags	@"SHF_NOTE_NV_CUINFO"
        /*0018*/ 	.short	0x0002
        /*001a*/ 	.short	0x0064
        /*001c*/ 	.short	0x0082
	.zero		2


//--------------------- .nv.info                  --------------------------
	.section	.nv.info,"",@"SHT_CUDA_INFO"
	.align	4


	//----- nvinfo : EIATTR_REGCOUNT
	.align		4
        /*0000*/ 	.byte	0x04, 0x2f
        /*0002*/ 	.short	(.L_1 - .L_0)
	.align		4
.L_0:
        /*0004*/ 	.word	index@(_Z14dPgmDrawCirclePiiiiii)
        /*0008*/ 	.word	0x0000000c


	//----- nvinfo : EIATTR_FRAME_SIZE
	.align		4
.L_1:
        /*000c*/ 	.byte	0x04, 0x11
        /*000e*/ 	.short	(.L_3 - .L_2)
	.align		4
.L_2:
        /*0010*/ 	.word	index@($__internal_0_$__cuda_sm20_sqrt_rn_f32_slowpath)
        /*0014*/ 	.word	0x00000000


	//----- nvinfo : EIATTR_FRAME_SIZE
	.align		4
.L_3:
        /*0018*/ 	.byte	0x04, 0x11
        /*001a*/ 	.short	(.L_5 - .L_4)
	.align		4
.L_4:
        /*001c*/ 	.word	index@(_Z14dPgmDrawCirclePiiiiii)
        /*0020*/ 	.word	0x00000000


	//----- nvinfo : EIATTR_REGCOUNT
	.align		4
.L_5:
        /*0024*/ 	.byte	0x04, 0x2f
        /*0026*/ 	.short	(.L_7 - .L_6)
	.align		4
.L_6:
        /*0028*/ 	.word	index@(_Z12dPgmDrawLinePiS_S_Pfii)
        /*002c*/ 	.word	0x0000000e


	//----- nvinfo : EIATTR_FRAME_SIZE
	.align		4
.L_7:
        /*0030*/ 	.byte	0x04, 0x11
        /*0032*/ 	.short	(.L_9 - .L_8)
	.align		4
.L_8:
        /*0034*/ 	.word	index@(_Z12dPgmDrawLinePiS_S_Pfii)
        /*0038*/ 	.word	0x00000000


	//----- nvinfo : EIATTR_MIN_STACK_SIZE
	.align		4
.L_9:
        /*003c*/ 	.byte	0x04, 0x12
        /*003e*/ 	.short	(.L_11 - .L_10)
	.align		4
.L_10:
        /*0040*/ 	.word	index@(_Z12dPgmDrawLinePiS_S_Pfii)
        /*0044*/ 	.word	0x00000000


	//----- nvinfo : EIATTR_MIN_STACK_SIZE
	.align		4
.L_11:
        /*0048*/ 	.byte	0x04, 0x12
        /*004a*/ 	.short	(.L_13 - .L_12)
	.align		4
.L_12:
        /*004c*/ 	.word	index@(_Z14dPgmDrawCirclePiiiiii)
        /*0050*/ 	.word	0x00000000
.L_13:


//--------------------- .nv.compat                --------------------------
	.section	.nv.compat,"",@"SHT_CUDA_COMPAT_INFO"
	.align	4
        /*0000*/ 	.byte	0x02, 0x09, 0x00, 0x00, 0x02, 0x02, 0x01, 0x00, 0x02, 0x05, 0x05, 0x00, 0x03, 0x07, 0x01, 0x01
        /*0010*/ 	.byte	0x02, 0x03, 0x00, 0x00, 0x02, 0x06, 0x01, 0x00, 0x04, 0x0b, 0x08, 0x00, 0x01, 0x00, 0x00, 0x00
        /*0020*/ 	.byte	0x00, 0x00, 0x00, 0x00


//--------------------- .nv.info._Z12dPgmDrawLinePiS_S_Pfii --------------------------
	.section	.nv.info._Z12dPgmDrawLinePiS_S_Pfii,"",@"SHT_CUDA_INFO"
	.sectionflags	@""
	.align	4


	//----- nvinfo : EIATTR_CUDA_API_VERSION
	.align		4
        /*0000*/ 	.byte	0x04, 0x37
        /*0002*/ 	.short	(.L_15 - .L_14)
.L_14:
        /*0004*/ 	.word	0x00000082


	//----- nvinfo : EIATTR_KPARAM_INFO
	.align		4
.L_15:
        /*0008*/ 	.byte	0x04, 0x17
        /*000a*/ 	.short	(.L_17 - .L_16)
.L_16:
        /*000c*/ 	.word	0x00000000
        /*0010*/ 	.short	0x0005
        /*0012*/ 	.short	0x0024
        /*0014*/ 	.byte	0x00, 0xf0, 0x11, 0x00


	//----- nvinfo : EIATTR_KPARAM_INFO
	.align		4
.L_17:
        /*0018*/ 	.byte	0x04, 0x17
        /*001a*/ 	.short	(.L_19 - .L_18)
.L_18:
        /*001c*/ 	.word	0x00000000
        /*0020*/ 	.short	0x0004
        /*0022*/ 	.short	0x0020
        /*0024*/ 	.byte	0x00, 0xf0, 0x11, 0x00


	//----- nvinfo : EIATTR_KPARAM_INFO
	.align		4
.L_19:
        /*0028*/ 	.byte	0x04, 0x17
        /*002a*/ 	.short	(.L_21 - .L_20)
.L_20:
        /*002c*/ 	.word	0x00000000
        /*0030*/ 	.short	0x0003
        /*0032*/ 	.short	0x0018
        /*0034*/ 	.byte	0x00, 0xf5, 0x21, 0x00


	//----- nvinfo : EIATTR_KPARAM_INFO
	.align		4
.L_21:
        /*0038*/ 	.byte	0x04, 0x17
        /*003a*/ 	.short	(.L_23 - .L_22)
.L_22:
        /*003c*/ 	.word	0x00000000
        /*0040*/ 	.short	0x0002
        /*0042*/ 	.short	0x0010
        /*0044*/ 	.byte	0x00, 0xf5, 0x21, 0x00


	//----- nvinfo : EIATTR_KPARAM_INFO
	.align		4
.L_23:
        /*0048*/ 	.byte	0x04, 0x17
        /*004a*/ 	.short	(.L_25 - .L_24)
.L_24:
        /*004c*/ 	.word	0x00000000
        /*0050*/ 	.short	0x0001
        /*0052*/ 	.short	0x0008
        /*0054*/ 	.byte	0x00, 0xf5, 0x21, 0x00


	//----- nvinfo : EIATTR_KPARAM_INFO
	.align		4
.L_25:
        /*0058*/ 	.byte	0x04, 0x17
        /*005a*/ 	.short	(.L_27 - .L_26)
.L_26:
        /*005c*/ 	.word	0x00000000
        /*0060*/ 	.short	0x0000
        /*0062*/ 	.short	0x0000
        /*0064*/ 	.byte	0x00, 0xf5, 0x21, 0x00


	//----- nvinfo : EIATTR_SPARSE_MMA_MASK
	.align		4
.L_27:
        /*0068*/ 	.byte	0x03, 0x50
        /*006a*/ 	.short	0x0000


	//----- nvinfo : EIATTR_MAXREG_COUNT
	.align		4
        /*006c*/ 	.byte	0x03, 0x1b
        /*006e*/ 	.short	0x00ff


	//----- nvinfo : EIATTR_MERCURY_ISA_VERSION
	.align		4
        /*0070*/ 	.byte	0x03, 0x5f
        /*0072*/ 	.short	0x0101


	//----- nvinfo : EIATTR_VRC_CTA_INIT_COUNT
	.align		4
        /*0074*/ 	.byte	0x02, 0x4a
	.zero		1
	.zero		1


	//----- nvinfo : EIATTR_EXIT_INSTR_OFFSETS
	.align		4
        /*0078*/ 	.byte	0x04, 0x1c
        /*007a*/ 	.short	(.L_29 - .L_28)


	//   ....[0]....
.L_28:
        /*007c*/ 	.word	0x00000110


	//   ....[1]....
        /*0080*/ 	.word	0x000001d0


	//   ....[2]....
        /*0084*/ 	.word	0x00000290


	//   ....[3]....
        /*0088*/ 	.word	0x000002d0


	//----- nvinfo : EIATTR_CBANK_PARAM_SIZE
	.align		4
.L_29:
        /*008c*/ 	.byte	0x03, 0x19
        /*008e*/ 	.short	0x0028


	//----- nvinfo : EIATTR_PARAM_CBANK
	.align		4
        /*0090*/ 	.byte	0x04, 0x0a
        /*0092*/ 	.short	(.L_31 - .L_30)
	.align		4
.L_30:
        /*0094*/ 	.word	index@(.nv.constant0._Z12dPgmDrawLinePiS_S_Pfii)
        /*0098*/ 	.short	0x0380
        /*009a*/ 	.short	0x0028


	//----- nvinfo : EIATTR_SW_WAR
	.align		4
.L_31:
        /*009c*/ 	.byte	0x04, 0x36
        /*009e*/ 	.short	(.L_33 - .L_32)
.L_32:
        /*00a0*/ 	.word	0x00000008
.L_33:


//--------------------- .nv.info._Z14dPgmDrawCirclePiiiiii --------------------------
	.section	.nv.info._Z14dPgmDrawCirclePiiiiii,"",@"SHT_CUDA_INFO"
	.sectionflags	@""
	.align	4


	//----- nvinfo : EIATTR_CUDA_API_VERSION
	.align		4
        /*0000*/ 	.byte	0x04, 0x37
        /*0002*/ 	.short	(.L_35 - .L_34)
.L_34:
        /*0004*/ 	.word	0x00000082


	//----- nvinfo : EIATTR_KPARAM_INFO
	.align		4
.L_35:
        /*0008*/ 	.byte	0x04, 0x17
        /*000a*/ 	.short	(.L_37 - .L_36)
.L_36:
        /*000c*/ 	.word	0x00000000
        /*0010*/ 	.short	0x0005
        /*0012*/ 	.short	0x0018
        /*0014*/ 	.byte	0x00, 0xf0, 0x11, 0x00


	//----- nvinfo : EIATTR_KPARAM_INFO
	.align		4
.L_37:
        /*0018*/ 	.byte	0x04, 0x17
        /*001a*/ 	.short	(.L_39 - .L_38)
.L_38:
        /*001c*/ 	.word	0x00000000
        /*0020*/ 	.short	0x0004
        /*0022*/ 	.short	0x0014
        /*0024*/ 	.byte	0x00, 0xf0, 0x11, 0x00


	//----- nvinfo : EIATTR_KPARAM_INFO
	.align		4
.L_39:
        /*0028*/ 	.byte	0x04, 0x17
        /*002a*/ 	.short	(.L_41 - .L_40)
.L_40:
        /*002c*/ 	.word	0x00000000
        /*0030*/ 	.short	0x0003
        /*0032*/ 	.short	0x0010
        /*0034*/ 	.byte	0x00, 0xf0, 0x11, 0x00


	//----- nvinfo : EIATTR_KPARAM_INFO
	.align		4
.L_41:
        /*0038*/ 	.byte	0x04, 0x17
        /*003a*/ 	.short	(.L_43 - .L_42)
.L_42:
        /*003c*/ 	.word	0x00000000
        /*0040*/ 	.short	0x0002
        /*0042*/ 	.short	0x000c
        /*0044*/ 	.byte	0x00, 0xf0, 0x11, 0x00


	//----- nvinfo : EIATTR_KPARAM_INFO
	.align		4
.L_43:
        /*0048*/ 	.byte	0x04, 0x17
        /*004a*/ 	.short	(.L_45 - .L_44)
.L_44:
        /*004c*/ 	.word	0x00000000
        /*0050*/ 	.short	0x0001
        /*0052*/ 	.short	0x0008
        /*0054*/ 	.byte	0x00, 0xf0, 0x11, 0x00


	//----- nvinfo : EIATTR_KPARAM_INFO
	.align		4
.L_45:
        /*0058*/ 	.byte	0x04, 0x17
        /*005a*/ 	.short	(.L_47 - .L_46)
.L_46:
        /*005c*/ 	.word	0x00000000
        /*0060*/ 	.short	0x0000
        /*0062*/ 	.short	0x0000
        /*0064*/ 	.byte	0x00, 0xf5, 0x21, 0x00


	//----- nvinfo : EIATTR_SPARSE_MMA_MASK
	.align		4
.L_47:
        /*0068*/ 	.byte	0x03, 0x50
        /*006a*/ 	.short	0x0000


	//----- nvinfo : EIATTR_MAXREG_COUNT
	.align		4
        /*006c*/ 	.byte	0x03, 0x1b
        /*006e*/ 	.short	0x00ff


	//----- nvinfo : EIATTR_MERCURY_ISA_VERSION
	.align		4
        /*0070*/ 	.byte	0x03, 0x5f
        /*0072*/ 	.short	0x0101


	//----- nvinfo : EIATTR_VRC_CTA_INIT_COUNT
	.align		4
        /*0074*/ 	.byte	0x02, 0x4a
	.zero		1
	.zero		1


	//----- nvinfo : EIATTR_EXIT_INSTR_OFFSETS
	.align		4
        /*0078*/ 	.byte	0x04, 0x1c
        /*007a*/ 	.short	(.L_49 - .L_48)


	//   ....[0]....
.L_48:
        /*007c*/ 	.word	0x000003a0


	//   ....[1]....
        /*0080*/ 	.word	0x000003f0


	//----- nvinfo : EIATTR_CRS_STACK_SIZE
	.align		4
.L_49:
        /*0084*/ 	.byte	0x04, 0x1e
        /*0086*/ 	.short	(.L_51 - .L_50)
.L_50:
        /*0088*/ 	.word	0x00000000


	//----- nvinfo : EIATTR_CBANK_PARAM_SIZE
	.align		4
.L_51:
        /*008c*/ 	.byte	0x03, 0x19
        /*008e*/ 	.short	0x001c


	//----- nvinfo : EIATTR_PARAM_CBANK
	.align		4
        /*0090*/ 	.byte	0x04, 0x0a
        /*0092*/ 	.short	(.L_53 - .L_52)
	.align		4
.L_52:
        /*0094*/ 	.word	index@(.nv.constant0._Z14dPgmDrawCirclePiiiiii)
        /*0098*/ 	.short	0x0380
        /*009a*/ 	.short	0x001c


	//----- nvinfo : EIATTR_SW_WAR
	.align		4
.L_53:
        /*009c*/ 	.byte	0x04, 0x36
        /*009e*/ 	.short	(.L_55 - .L_54)
.L_54:
        /*00a0*/ 	.word	0x00000008
.L_55:


//--------------------- .nv.callgraph             --------------------------
	.section	.nv.callgraph,"",@"SHT_CUDA_CALLGRAPH"
	.align	4
	.sectionentsize	8
	.align		4
        /*0000*/ 	.word	0x00000000
	.align		4
        /*0004*/ 	.word	0xffffffff
	.align		4
        /*0008*/ 	.word	0x00000000
	.align		4
        /*000c*/ 	.word	0xfffffffe
	.align		4
        /*0010*/ 	.word	0x00000000
	.align		4
        /*0014*/ 	.word	0xfffffffd
	.align		4
        /*0018*/ 	.word	0x00000000
	.align		4
        /*001c*/ 	.word	0xfffffffc


//--------------------- .text._Z12dPgmDrawLinePiS_S_Pfii --------------------------
	.section	.text._Z12dPgmDrawLinePiS_S_Pfii,"ax",@progbits
	.align	128
        .global         _Z12dPgmDrawLinePiS_S_Pfii
        .type           _Z12dPgmDrawLinePiS_S_Pfii,@function
        .size           _Z12dPgmDrawLinePiS_S_Pfii,(.L_x_7 - _Z12dPgmDrawLinePiS_S_Pfii)
        .other          _Z12dPgmDrawLinePiS_S_Pfii,@"STO_CUDA_ENTRY STV_DEFAULT"
_Z12dPgmDrawLinePiS_S_Pfii:
.text._Z12dPgmDrawLinePiS_S_Pfii:
[----:B------:R-:W-:Y:S01]  /*0000*/  LDC R1, c[0x0][0x37c] ;  /* 0x0000df00ff017b82 */ /* 0x000fe20000000800 */
[----:B------:R-:W0:Y:S07]  /*0010*/  S2R R6, SR_TID.Y ;  /* 0x0000000000067919 */ /* 0x000e2e0000002200 */
[----:B------:R-:W1:Y:S01]  /*0020*/  LDC R0, c[0x0][0x360] ;  /* 0x0000d800ff007b82 */ /* 0x000e620000000800 */
[----:B------:R-:W2:Y:S01]  /*0030*/  LDCU.64 UR4, c[0x0][0x358] ;  /* 0x00006b00ff0477ac */ /* 0x000ea20008000a00 */
[----:B------:R-:W1:Y:S01]  /*0040*/  S2R R9, SR_TID.X ;  /* 0x0000000000097919 */ /* 0x000e620000002100 */
[----:B------:R-:W3:Y:S05]  /*0050*/  LDCU.64 UR8, c[0x0][0x3a0] ;  /* 0x00007400ff0877ac */ /* 0x000eea0008000a00 */
[----:B------:R-:W0:Y:S08]  /*0060*/  S2UR UR7, SR_CTAID.Y ;  /* 0x00000000000779c3 */ /* 0x000e300000002600 */
[----:B------:R-:W0:Y:S08]  /*0070*/  LDC R7, c[0x0][0x364] ;  /* 0x0000d900ff077b82 */ /* 0x000e300000000800 */
[----:B------:R-:W1:Y:S08]  /*0080*/  S2UR UR6, SR_CTAID.X ;  /* 0x00000000000679c3 */ /* 0x000e700000002500 */
[----:B------:R-:W2:Y:S08]  /*0090*/  LDC.64 R2, c[0x0][0x388] ;  /* 0x0000e200ff027b82 */ /* 0x000eb00000000a00 */
[----:B------:R-:W4:Y:S01]  /*00a0*/  LDC.64 R4, c[0x0][0x390] ;  /* 0x0000e400ff047b82 */ /* 0x000f220000000a00 */
[----:B0-----:R-:W-:-:S05]  /*00b0*/  IMAD R7, R7, UR7, R6 ;  /* 0x0000000707077c24 */ /* 0x001fca000f8e0206 */
[----:B---3--:R-:W-:Y:S01]  /*00c0*/  ISETP.GE.AND P0, PT, R7, UR9, PT ;  /* 0x0000000907007c0c */ /* 0x008fe2000bf06270 */
[----:B-1----:R-:W-:-:S05]  /*00d0*/  IMAD R0, R0, UR6, R9 ;  /* 0x0000000600007c24 */ /* 0x002fca000f8e0209 */
[----:B------:R-:W-:Y:S01]  /*00e0*/  ISETP.GE.OR P0, PT, R0, UR8, P0 ;  /* 0x0000000800007c0c */ /* 0x000fe20008706670 */
[----:B--2---:R0:W5:Y:S04]  /*00f0*/  LDG.E R6, desc[UR4][R2.64] ;  /* 0x0000000402067981 */ /* 0x004168000c1e1900 */
[----:B----4-:R0:W5:Y:S08]  /*0100*/  LDG.E R9, desc[UR4][R4.64] ;  /* 0x0000000404097981 */ /* 0x010170000c1e1900 */
[----:B------:R-:W-:Y:S05]  /*0110*/  @P0 EXIT ;  /* 0x000000000000094d */ /* 0x000fea0003800000 */
[----:B0-----:R-:W2:Y:S04]  /*0120*/  LDG.E R2, desc[UR4][R2.64+0x4] ;  /* 0x0000040402027981 */ /* 0x001ea8000c1e1900 */
[----:B------:R-:W2:Y:S01]  /*0130*/  LDG.E R5, desc[UR4][R4.64+0x4] ;  /* 0x0000040404057981 */ /* 0x000ea2000c1e1900 */
[CC--:B-----5:R-:W-:Y:S02]  /*0140*/  VIMNMX R11, PT, PT, R6.reuse, R9.reuse, !PT ;  /* 0x00000009060b7248 */ /* 0x0e0fe40007fe0100 */
[----:B------:R-:W-:Y:S02]  /*0150*/  VIMNMX R9, PT, PT, R6, R9, PT ;  /* 0x0000000906097248 */ /* 0x000fe40003fe0100 */
[----:B------:R-:W-:-:S04]  /*0160*/  ISETP.GT.AND P0, PT, R0, R11, PT ;  /* 0x0000000b0000720c */ /* 0x000fc80003f04270 */
[----:B------:R-:W-:Y:S02]  /*0170*/  ISETP.GE.AND P0, PT, R0, R9, !P0 ;  /* 0x000000090000720c */ /* 0x000fe40004706270 */
[CC--:B--2---:R-:W-:Y:S02]  /*0180*/  VIMNMX R8, PT, PT, R2.reuse, R5.reuse, !PT ;  /* 0x0000000502087248 */ /* 0x0c4fe40007fe0100 */
[----:B------:R-:W-:Y:S02]  /*0190*/  VIMNMX R6, PT, PT, R2, R5, PT ;  /* 0x0000000502067248 */ /* 0x000fe40003fe0100 */
[----:B------:R-:W-:-:S04]  /*01a0*/  ISETP.GT.AND P1, PT, R7, R8, PT ;  /* 0x000000080700720c */ /* 0x000fc80003f24270 */
[----:B------:R-:W-:-:S04]  /*01b0*/  ISETP.GE.AND P1, PT, R7, R6, !P1 ;  /* 0x000000060700720c */ /* 0x000fc80004f26270 */
[----:B------:R-:W-:-:S13]  /*01c0*/  PLOP3.LUT P0, PT, P0, P1, PT, 0x80, 0x8 ;  /* 0x000000000008781c */ /* 0x000fda0000703070 */
[----:B------:R-:W-:Y:S05]  /*01d0*/  @!P0 EXIT ;  /* 0x000000000000894d */ /* 0x000fea0003800000 */
[----:B------:R-:W0:Y:S02]  /*01e0*/  LDC.64 R2, c[0x0][0x398] ;  /* 0x0000e600ff027b82 */ /* 0x000e240000000a00 */
[----:B0-----:R-:W2:Y:S04]  /*01f0*/  LDG.E R5, desc[UR4][R2.64] ;  /* 0x0000000402057981 */ /* 0x001ea8000c1e1900 */
[----:B------:R-:W2:Y:S01]  /*0200*/  LDG.E R9, desc[UR4][R2.64+0x4] ;  /* 0x0000040402097981 */ /* 0x000ea2000c1e1900 */
[----:B------:R-:W-:Y:S02]  /*0210*/  I2FP.F32.S32 R4, R0 ;  /* 0x0000000000047245 */ /* 0x000fe40000201400 */
[----:B------:R-:W-:Y:S01]  /*0220*/  I2FP.F32.U32 R6, R7 ;  /* 0x0000000700067245 */ /* 0x000fe20000201000 */
[----:B------:R-:W-:-:S02]  /*0230*/  IMAD R7, R7, UR9, R0 ;  /* 0x0000000907077c24 */ /* 0x000fc4000f8e0200 */
[----:B--2---:R-:W-:-:S04]  /*0240*/  FFMA R4, R4, R5, R9 ;  /* 0x0000000504047223 */ /* 0x004fc80000000009 */
[----:B------:R-:W0:Y:S08]  /*0250*/  FRND.FLOOR R9, R4 ;  /* 0x0000000400097307 */ /* 0x000e300000205000 */
[----:B------:R-:W1:Y:S01]  /*0260*/  FRND.CEIL R5, R4 ;  /* 0x0000000400057307 */ /* 0x000e620000209000 */
[-C--:B0-----:R-:W-:Y:S02]  /*0270*/  FSETP.NEU.AND P0, PT, R9, R6.reuse, PT ;  /* 0x000000060900720b */ /* 0x081fe40003f0d000 */
[----:B-1----:R-:W-:-:S13]  /*0280*/  FSETP.NEU.AND P1, PT, R5, R6, PT ;  /* 0x000000060500720b */ /* 0x002fda0003f2d000 */
[----:B------:R-:W-:Y:S05]  /*0290*/  @P0 EXIT P1 ;  /* 0x000000000000094d */ /* 0x000fea0000800000 */
[----:B------:R-:W0:Y:S02]  /*02a0*/  LDC.64 R2, c[0x0][0x380] ;  /* 0x0000e000ff027b82 */ /* 0x000e240000000a00 */
[----:B0-----:R-:W-:-:S05]  /*02b0*/  IMAD.WIDE R2, R7, 0x4, R2 ;  /* 0x0000000407027825 */ /* 0x001fca00078e0202 */
[----:B------:R-:W-:Y:S01]  /*02c0*/  STG.E desc[UR4][R2.64], RZ ;  /* 0x000000ff02007986 */ /* 0x000fe2000c101904 */
[----:B------:R-:W-:Y:S05]  /*02d0*/  EXIT ;  /* 0x000000000000794d */ /* 0x000fea0003800000 */
.L_x_0:
[----:B------:R-:W-:-:S00]  /*02e0*/  BRA `(.L_x_0) ;  /* 0xfffffffc00fc7947 */ /* 0x000fc0000383ffff */
[----:B------:R-:W-:-:S00]  /*02f0*/  NOP ;  /* 0x0000000000007918 */ /* 0x000fc00000000000 */
        /* <DEDUP_REMOVED lines=8> */
.L_x_7:


//--------------------- .text._Z14dPgmDrawCirclePiiiiii --------------------------
	.section	.text._Z14dPgmDrawCirclePiiiiii,"ax",@progbits
	.align	128
        .global         _Z14dPgmDrawCirclePiiiiii
        .type           _Z14dPgmDrawCirclePiiiiii,@function
        .size           _Z14dPgmDrawCirclePiiiiii,(.L_x_6 - _Z14dPgmDrawCirclePiiiiii)
        .other          _Z14dPgmDrawCirclePiiiiii,@"STO_CUDA_ENTRY STV_DEFAULT"
_Z14dPgmDrawCirclePiiiiii:
.text._Z14dPgmDrawCirclePiiiiii:
[----:B------:R-:W-:Y:S08]  /*0000*/  LDC R1, c[0x0][0x37c] ;  /* 0x0000df00ff017b82 */ /* 0x000ff00000000800 */
[----:B------:R-:W0:Y:S01]  /*0010*/  LDC R0, c[0x0][0x38c] ;  /* 0x0000e300ff007b82 */ /* 0x000e220000000800 */
[----:B------:R-:W1:Y:S01]  /*0020*/  S2R R6, SR_TID.X ;  /* 0x0000000000067919 */ /* 0x000e620000002100 */
[----:B------:R-:W2:Y:S01]  /*0030*/  LDCU.64 UR6, c[0x0][0x390] ;  /* 0x00007200ff0677ac */ /* 0x000ea20008000a00 */
[----:B------:R-:W-:Y:S05]  /*0040*/  BSSY.RECONVERGENT B0, `(.L_x_1) ;  /* 0x0000032000007945 */ /* 0x000fea0003800200 */
[----:B------:R-:W1:Y:S08]  /*0050*/  S2UR UR4, SR_CTAID.X ;  /* 0x00000000000479c3 */ /* 0x000e700000002500 */
[----:B------:R-:W1:Y:S01]  /*0060*/  LDC R5, c[0x0][0x360] ;  /* 0x0000d800ff057b82 */ /* 0x000e620000000800 */
[----:B0-----:R-:W-:-:S04]  /*0070*/  IABS R9, R0 ;  /* 0x0000000000097213 */ /* 0x001fc80000000000 */
[----:B------:R-:W0:Y:S01]  /*0080*/  I2F.RP R4, R9 ;  /* 0x0000000900047306 */ /* 0x000e220000209400 */
[----:B-1----:R-:W-:Y:S02]  /*0090*/  IMAD R5, R5, UR4, R6 ;  /* 0x0000000405057c24 */ /* 0x002fe4000f8e0206 */
[----:B------:R-:W1:Y:S05]  /*00a0*/  S2UR UR4, SR_CTAID.Y ;  /* 0x00000000000479c3 */ /* 0x000e6a0000002600 */
[----:B0-----:R-:W0:Y:S01]  /*00b0*/  MUFU.RCP R4, R4 ;  /* 0x0000000400047308 */ /* 0x001e220000001000 */
[----:B------:R-:W-:Y:S02]  /*00c0*/  ISETP.GE.AND P2, PT, R5, RZ, PT ;  /* 0x000000ff0500720c */ /* 0x000fe40003f46270 */
[----:B0-----:R-:W-:-:S02]  /*00d0*/  IADD3 R2, PT, PT, R4, 0xffffffe, RZ ;  /* 0x0ffffffe04027810 */ /* 0x001fc40007ffe0ff */
[----:B------:R-:W-:-:S03]  /*00e0*/  IABS R4, R5 ;  /* 0x0000000500047213 */ /* 0x000fc60000000000 */
[----:B------:R0:W3:Y:S02]  /*00f0*/  F2I.FTZ.U32.TRUNC.NTZ R3, R2 ;  /* 0x0000000200037305 */ /* 0x0000e4000021f000 */
[----:B0-----:R-:W-:Y:S01]  /*0100*/  IMAD.MOV.U32 R2, RZ, RZ, RZ ;  /* 0x000000ffff027224 */ /* 0x001fe200078e00ff */
[----:B---3--:R-:W-:-:S05]  /*0110*/  IADD3 R8, PT, PT, RZ, -R3, RZ ;  /* 0x80000003ff087210 */ /* 0x008fca0007ffe0ff */
[----:B------:R-:W-:-:S04]  /*0120*/  IMAD R7, R8, R9, RZ ;  /* 0x0000000908077224 */ /* 0x000fc800078e02ff */
[----:B------:R-:W-:Y:S02]  /*0130*/  IMAD.HI.U32 R3, R3, R7, R2 ;  /* 0x0000000703037227 */ /* 0x000fe400078e0002 */
[----:B------:R-:W1:Y:S04]  /*0140*/  S2R R7, SR_TID.Y ;  /* 0x0000000000077919 */ /* 0x000e680000002200 */
[----:B------:R-:W-:-:S05]  /*0150*/  IMAD.HI.U32 R3, R3, R4, RZ ;  /* 0x0000000403037227 */ /* 0x000fca00078e00ff */
[----:B------:R-:W-:-:S05]  /*0160*/  IADD3 R3, PT, PT, -R3, RZ, RZ ;  /* 0x000000ff03037210 */ /* 0x000fca0007ffe1ff */
[C---:B------:R-:W-:Y:S02]  /*0170*/  IMAD R2, R9.reuse, R3, R4 ;  /* 0x0000000309027224 */ /* 0x040fe400078e0204 */
[----:B------:R-:W1:Y:S03]  /*0180*/  LDC R4, c[0x0][0x364] ;  /* 0x0000d900ff047b82 */ /* 0x000e660000000800 */
[----:B------:R-:W-:-:S13]  /*0190*/  ISETP.GT.U32.AND P0, PT, R9, R2, PT ;  /* 0x000000020900720c */ /* 0x000fda0003f04070 */
[----:B------:R-:W-:Y:S01]  /*01a0*/  @!P0 IMAD.IADD R2, R2, 0x1, -R9 ;  /* 0x0000000102028824 */ /* 0x000fe200078e0a09 */
[----:B------:R-:W-:-:S04]  /*01b0*/  ISETP.NE.AND P0, PT, R0, RZ, PT ;  /* 0x000000ff0000720c */ /* 0x000fc80003f05270 */
[----:B------:R-:W-:-:S13]  /*01c0*/  ISETP.GT.U32.AND P1, PT, R9, R2, PT ;  /* 0x000000020900720c */ /* 0x000fda0003f24070 */
[----:B------:R-:W-:-:S04]  /*01d0*/  @!P1 IADD3 R2, PT, PT, R2, -R9, RZ ;  /* 0x8000000902029210 */ /* 0x000fc80007ffe0ff */
[----:B------:R-:W-:Y:S01]  /*01e0*/  MOV R3, R2 ;  /* 0x0000000200037202 */ /* 0x000fe20000000f00 */
[----:B-1----:R-:W-:Y:S01]  /*01f0*/  IMAD R2, R4, UR4, R7 ;  /* 0x0000000404027c24 */ /* 0x002fe2000f8e0207 */
[----:B--2---:R-:W-:Y:S02]  /*0200*/  I2FP.F32.S32 R4, UR7 ;  /* 0x0000000700047c45 */ /* 0x004fe40008201400 */
[----:B------:R-:W-:Y:S01]  /*0210*/  I2FP.F32.S32 R7, UR6 ;  /* 0x0000000600077c45 */ /* 0x000fe20008201400 */
[----:B------:R-:W-:Y:S01]  /*0220*/  @!P2 IMAD.MOV R3, RZ, RZ, -R3 ;  /* 0x000000ffff03a224 */ /* 0x000fe200078e0a03 */
[-C--:B------:R-:W-:Y:S01]  /*0230*/  @!P0 LOP3.LUT R3, RZ, R0.reuse, RZ, 0x33, !PT ;  /* 0x00000000ff038212 */ /* 0x080fe200078e33ff */
[----:B------:R-:W-:Y:S01]  /*0240*/  IMAD R5, R2, R0, R5 ;  /* 0x0000000002057224 */ /* 0x000fe200078e0205 */
[----:B------:R-:W-:Y:S02]  /*0250*/  I2FP.F32.U32 R6, R2 ;  /* 0x0000000200067245 */ /* 0x000fe40000201000 */
[----:B------:R-:W-:-:S03]  /*0260*/  I2FP.F32.S32 R3, R3 ;  /* 0x0000000300037245 */ /* 0x000fc60000201400 */
[----:B------:R-:W-:Y:S02]  /*0270*/  FADD R6, -R6, R7 ;  /* 0x0000000706067221 */ /* 0x000fe40000000100 */
[----:B------:R-:W-:-:S04]  /*0280*/  FADD R3, -R3, R4 ;  /* 0x0000000403037221 */ /* 0x000fc80000000100 */
[----:B------:R-:W-:-:S04]  /*0290*/  FMUL R3, R3, R3 ;  /* 0x0000000303037220 */ /* 0x000fc80000400000 */
[----:B------:R-:W-:-:S04]  /*02a0*/  FFMA R3, R6, R6, R3 ;  /* 0x0000000606037223 */ /* 0x000fc80000000003 */
[----:B------:R0:W1:Y:S01]  /*02b0*/  MUFU.RSQ R4, R3 ;  /* 0x0000000300047308 */ /* 0x0000620000001400 */
[----:B------:R-:W-:-:S04]  /*02c0*/  IADD3 R6, PT, PT, R3, -0xd000000, RZ ;  /* 0xf300000003067810 */ /* 0x000fc80007ffe0ff */
[----:B------:R-:W-:-:S13]  /*02d0*/  ISETP.GT.U32.AND P0, PT, R6, 0x727fffff, PT ;  /* 0x727fffff0600780c */ /* 0x000fda0003f04070 */
[----:B01----:R-:W-:Y:S05]  /*02e0*/  @!P0 BRA `(.L_x_2) ;  /* 0x00000000000c8947 */ /* 0x003fea0003800000 */
[----:B------:R-:W-:-:S07]  /*02f0*/  MOV R9, 0x310 ;  /* 0x0000031000097802 */ /* 0x000fce0000000f00 */
[----:B------:R-:W-:Y:S05]  /*0300*/  CALL.REL.NOINC `($__internal_0_$__cuda_sm20_sqrt_rn_f32_slowpath) ;  /* 0x00000000003c7944 */ /* 0x000fea0003c00000 */
[----:B------:R-:W-:Y:S05]  /*0310*/  BRA `(.L_x_3) ;  /* 0x0000000000107947 */ /* 0x000fea0003800000 */
.L_x_2:
[----:B------:R-:W-:Y:S01]  /*0320*/  FMUL.FTZ R0, R3, R4 ;  /* 0x0000000403007220 */ /* 0x000fe20000410000 */
[----:B------:R-:W-:-:S03]  /*0330*/  FMUL.FTZ R2, R4, 0.5 ;  /* 0x3f00000004027820 */ /* 0x000fc60000410000 */
[----:B------:R-:W-:-:S04]  /*0340*/  FFMA R3, -R0, R0, R3 ;  /* 0x0000000000037223 */ /* 0x000fc80000000103 */
[----:B------:R-:W-:-:S07]  /*0350*/  FFMA R0, R3, R2, R0 ;  /* 0x0000000203007223 */ /* 0x000fce0000000000 */
.L_x_3:
[----:B------:R-:W-:Y:S05]  /*0360*/  BSYNC.RECONVERGENT B0 ;  /* 0x0000000000007941 */ /* 0x000fea0003800200 */
.L_x_1:
[----:B------:R-:W0:Y:S02]  /*0370*/  LDCU UR4, c[0x0][0x398] ;  /* 0x00007300ff0477ac */ /* 0x000e240008000800 */
[----:B0-----:R-:W-:-:S04]  /*0380*/  I2FP.F32.S32 R3, UR4 ;  /* 0x0000000400037c45 */ /* 0x001fc80008201400 */
[----:B------:R-:W-:-:S13]  /*0390*/  FSETP.GTU.AND P0, PT, R0, R3, PT ;  /* 0x000000030000720b */ /* 0x000fda0003f0c000 */
[----:B------:R-:W-:Y:S05]  /*03a0*/  @P0 EXIT ;  /* 0x000000000000094d */ /* 0x000fea0003800000 */
[----:B------:R-:W0:Y:S01]  /*03b0*/  LDC.64 R2, c[0x0][0x380] ;  /* 0x0000e000ff027b82 */ /* 0x000e220000000a00 */
[----:B------:R-:W1:Y:S01]  /*03c0*/  LDCU.64 UR4, c[0x0][0x358] ;  /* 0x00006b00ff0477ac */ /* 0x000e620008000a00 */
[----:B0-----:R-:W-:-:S05]  /*03d0*/  IMAD.WIDE R2, R5, 0x4, R2 ;  /* 0x0000000405027825 */ /* 0x001fca00078e0202 */
[----:B-1----:R-:W-:Y:S01]  /*03e0*/  STG.E desc[UR4][R2.64], RZ ;  /* 0x000000ff02007986 */ /* 0x002fe2000c101904 */
[----:B------:R-:W-:Y:S05]  /*03f0*/  EXIT ;  /* 0x000000000000794d */ /* 0x000fea0003800000 */
        .weak           $__internal_0_$__cuda_sm20_sqrt_rn_f32_slowpath
        .type           $__internal_0_$__cuda_sm20_sqrt_rn_f32_slowpath,@function
        .size           $__internal_0_$__cuda_sm20_sqrt_rn_f32_slowpath,(.L_x_6 - $__internal_0_$__cuda_sm20_sqrt_rn_f32_slowpath)
$__internal_0_$__cuda_sm20_sqrt_rn_f32_slowpath:
[----:B------:R-:W-:-:S13]  /*0400*/  LOP3.LUT P0, RZ, R3, 0x7fffffff, RZ, 0xc0, !PT ;  /* 0x7fffffff03ff7812 */ /* 0x000fda000780c0ff */
[----:B------:R-:W-:Y:S01]  /*0410*/  @!P0 MOV R2, R3 ;  /* 0x0000000300028202 */ /* 0x000fe20000000f00 */
[----:B------:R-:W-:Y:S06]  /*0420*/  @!P0 BRA `(.L_x_4) ;  /* 0x0000000000448947 */ /* 0x000fec0003800000 */
[----:B------:R-:W-:Y:S01]  /*0430*/  FSETP.GEU.FTZ.AND P0, PT, R3, RZ, PT ;  /* 0x000000ff0300720b */ /* 0x000fe20003f1e000 */
[----:B------:R-:W-:-:S12]  /*0440*/  IMAD.MOV.U32 R0, RZ, RZ, R3 ;  /* 0x000000ffff007224 */ /* 0x000fd800078e0003 */
[----:B------:R-:W-:Y:S01]  /*0450*/  @!P0 MOV R2, 0x7fffffff ;  /* 0x7fffffff00028802 */ /* 0x000fe20000000f00 */
[----:B------:R-:W-:Y:S06]  /*0460*/  @!P0 BRA `(.L_x_4) ;  /* 0x0000000000348947 */ /* 0x000fec0003800000 */
[----:B------:R-:W-:-:S13]  /*0470*/  FSETP.GTU.FTZ.AND P0, PT, |R0|, +INF , PT ;  /* 0x7f8000000000780b */ /* 0x000fda0003f1c200 */
[----:B------:R-:W-:Y:S01]  /*0480*/  @P0 FADD.FTZ R2, R0, 1 ;  /* 0x3f80000000020421 */ /* 0x000fe20000010000 */
[----:B------:R-:W-:Y:S06]  /*0490*/  @P0 BRA `(.L_x_4) ;  /* 0x0000000000280947 */ /* 0x000fec0003800000 */
[----:B------:R-:W-:-:S13]  /*04a0*/  FSETP.NEU.FTZ.AND P0, PT, |R0|, +INF , PT ;  /* 0x7f8000000000780b */ /* 0x000fda0003f1d200 */
[----:B------:R-:W-:-:S04]  /*04b0*/  @P0 FFMA R3, R0, 1.84467440737095516160e+19, RZ ;  /* 0x5f80000000030823 */ /* 0x000fc800000000ff */
[----:B------:R-:W0:Y:S02]  /*04c0*/  @P0 MUFU.RSQ R2, R3 ;  /* 0x0000000300020308 */ /* 0x000e240000001400 */
[----:B0-----:R-:W-:Y:S01]  /*04d0*/  @P0 FMUL.FTZ R4, R3, R2 ;  /* 0x0000000203040220 */ /* 0x001fe20000410000 */
[----:B------:R-:W-:Y:S01]  /*04e0*/  @P0 FMUL.FTZ R8, R2, 0.5 ;  /* 0x3f00000002080820 */ /* 0x000fe20000410000 */
[----:B------:R-:W-:Y:S02]  /*04f0*/  @!P0 MOV R2, R0 ;  /* 0x0000000000028202 */ /* 0x000fe40000000f00 */
[----:B------:R-:W-:-:S04]  /*0500*/  @P0 FADD.FTZ R6, -R4, -RZ ;  /* 0x800000ff04060221 */ /* 0x000fc80000010100 */
[----:B------:R-:W-:-:S04]  /*0510*/  @P0 FFMA R7, R4, R6, R3 ;  /* 0x0000000604070223 */ /* 0x000fc80000000003 */
[----:B------:R-:W-:-:S04]  /*0520*/  @P0 FFMA R7, R7, R8, R4 ;  /* 0x0000000807070223 */ /* 0x000fc80000000004 */
[----:B------:R-:W-:-:S07]  /*0530*/  @P0 FMUL.FTZ R2, R7, 2.3283064365386962891e-10 ;  /* 0x2f80000007020820 */ /* 0x000fce0000410000 */
.L_x_4:
[----:B------:R-:W-:Y:S02]  /*0540*/  HFMA2 R3, -RZ, RZ, 0, 0 ;  /* 0x00000000ff037431 */ /* 0x000fe400000001ff */
[----:B------:R-:W-:Y:S01]  /*0550*/  IMAD.MOV.U32 R0, RZ, RZ, R2 ;  /* 0x000000ffff007224 */ /* 0x000fe200078e0002 */
[----:B------:R-:W-:-:S04]  /*0560*/  MOV R2, R9 ;  /* 0x0000000900027202 */ /* 0x000fc80000000f00 */
[----:B------:R-:W-:Y:S05]  /*0570*/  RET.REL.NODEC R2 `(_Z14dPgmDrawCirclePiiiiii) ;  /* 0xfffffff802a07950 */ /* 0x000fea0003c3ffff */
.L_x_5:
        /* <DEDUP_REMOVED lines=16> */
.L_x_6:


//--------------------- .nv.shared.reserved.0     --------------------------
	.section	.nv.shared.reserved.0,"aw",@nobits
	.weak		__nv_reservedSMEM_offset_0_alias
	.size		__nv_reservedSMEM_offset_0_alias, 0, 64
	.other		__nv_reservedSMEM_offset_0_alias,@"STO_CUDA_RESERVED_SHARED STV_DEFAULT"
__nv_reservedSMEM_offset_0_alias:
	.zero		0
	.zero		64


//--------------------- .nv.constant0._Z12dPgmDrawLinePiS_S_Pfii --------------------------
	.section	.nv.constant0._Z12dPgmDrawLinePiS_S_Pfii,"a",@progbits
	.sectionflags	@""
	.align	4
.nv.constant0._Z12dPgmDrawLinePiS_S_Pfii:
	.zero		936


//--------------------- .nv.constant0._Z14dPgmDrawCirclePiiiiii --------------------------
	.section	.nv.constant0._Z14dPgmDrawCirclePiiiiii,"a",@progbits
	.sectionflags	@""
	.align	4
.nv.constant0._Z14dPgmDrawCirclePiiiiii:
	.zero		924


//--------------------- SYMBOLS --------------------------

	.type		.nv.reservedSmem.offset0,@object
	.size		.nv.reservedSmem.offset0,0x4
